//
// Generated by NVIDIA NVVM Compiler
//
// Compiler Build ID: CL-36424714
// Cuda compilation tools, release 13.0, V13.0.88
// Based on NVVM 20.0.0
//

.version 9.0
.target sm_100
.address_size 64

	// .globl	_Z15integrateKernelddiPd

.visible .entry _Z15integrateKernelddiPd(
	.param .f64 _Z15integrateKernelddiPd_param_0,
	.param .f64 _Z15integrateKernelddiPd_param_1,
	.param .u32 _Z15integrateKernelddiPd_param_2,
	.param .u64 .ptr .align 1 _Z15integrateKernelddiPd_param_3
)
{
	.reg .pred 	%p<2>;
	.reg .b32 	%r<6>;
	.reg .b64 	%rd<5>;
	.reg .b64 	%fd<10>;

	ld.param.f64 	%fd2, [_Z15integrateKernelddiPd_param_0];
	ld.param.f64 	%fd3, [_Z15integrateKernelddiPd_param_1];
	ld.param.u32 	%r2, [_Z15integrateKernelddiPd_param_2];
	ld.param.u64 	%rd1, [_Z15integrateKernelddiPd_param_3];
	mov.u32 	%r3, %ctaid.x;
	mov.u32 	%r4, %ntid.x;
	mov.u32 	%r5, %tid.x;
	mad.lo.s32 	%r1, %r3, %r4, %r5;
	sub.f64 	%fd4, %fd3, %fd2;
	cvt.rn.f64.s32 	%fd5, %r2;
	div.rn.f64 	%fd1, %fd4, %fd5;
	setp.ge.s32 	%p1, %r1, %r2;
	@%p1 bra 	$L__BB0_2;
	cvta.to.global.u64 	%rd2, %rd1;
	cvt.rn.f64.s32 	%fd6, %r1;
	fma.rn.f64 	%fd7, %fd1, %fd6, %fd2;
	mul.f64 	%fd8, %fd7, %fd7;
	mul.f64 	%fd9, %fd1, %fd8;
	mul.wide.s32 	%rd3, %r1, 8;
	add.s64 	%rd4, %rd2, %rd3;
	st.global.f64 	[%rd4], %fd9;
$L__BB0_2:
	bar.sync 	0;
	ret;

}


// ===== COMPILED SASS (sm_100) =====

	.target	sm_100

	.elftype	@"ET_EXEC"


//--------------------- .note.nv.tkinfo           --------------------------
	.section	.note.nv.tkinfo,"",@"SHT_NOTE"
	.sectionflags	@"SHF_NOTE_NV_TKINFO"
	.tkinfo
        /*0018*/ 	.word	0x00000002
        /*0030*/ 	.string	""
        /*0030*/ 	.string	"ptxas"
        /*0030*/ 	.string	"Cuda compilation tools, release 13.0, V13.0.88"
        /*0030*/ 	.string	"Build cuda_13.0.r13.0/compiler.36424714_0"
        /*0030*/ 	.string	"-arch sm_100 -m 64 "



//--------------------- .note.nv.cuinfo           --------------------------
	.section	.note.nv.cuinfo,"",@"SHT_NOTE"
	.sectionflags	@"SHF_NOTE_NV_CUINFO"
        /*0018*/ 	.short	0x0002
        /*001a*/ 	.short	0x0064
        /*001c*/ 	.short	0x0082
	.zero		2


//--------------------- .nv.info                  --------------------------
	.section	.nv.info,"",@"SHT_CUDA_INFO"
	.align	4


	//----- nvinfo : EIATTR_REGCOUNT
	.align		4
        /*0000*/ 	.byte	0x04, 0x2f
        /*0002*/ 	.short	(.L_1 - .L_0)
	.align		4
.L_0:
        /*0004*/ 	.word	index@(_Z15integrateKernelddiPd)
        /*0008*/ 	.word	0x00000019


	//----- nvinfo : EIATTR_FRAME_SIZE
	.align		4
.L_1:
        /*000c*/ 	.byte	0x04, 0x11
        /*000e*/ 	.short	(.L_3 - .L_2)
	.align		4
.L_2:
        /*0010*/ 	.word	index@($__internal_0_$__cuda_sm20_div_rn_f64_full)
        /*0014*/ 	.word	0x00000000


	//----- nvinfo : EIATTR_FRAME_SIZE
	.align		4
.L_3:
        /*0018*/ 	.byte	0x04, 0x11
        /*001a*/ 	.short	(.L_5 - .L_4)
	.align		4
.L_4:
        /*001c*/ 	.word	index@(_Z15integrateKernelddiPd)
        /*0020*/ 	.word	0x00000000


	//----- nvinfo : EIATTR_MIN_STACK_SIZE
	.align		4
.L_5:
        /*0024*/ 	.byte	0x04, 0x12
        /*0026*/ 	.short	(.L_7 - .L_6)
	.align		4
.L_6:
        /*0028*/ 	.word	index@(_Z15integrateKernelddiPd)
        /*002c*/ 	.word	0x00000000
.L_7:


//--------------------- .nv.compat                --------------------------
	.section	.nv.compat,"",@"SHT_CUDA_COMPAT_INFO"
	.align	4
        /*0000*/ 	.byte	0x02, 0x09, 0x00, 0x00, 0x02, 0x02, 0x01, 0x00, 0x02, 0x05, 0x05, 0x00, 0x03, 0x07, 0x01, 0x01
        /*0010*/ 	.byte	0x02, 0x03, 0x00, 0x00, 0x02, 0x06, 0x01, 0x00, 0x04, 0x0b, 0x08, 0x00, 0x01, 0x00, 0x00, 0x00
        /*0020*/ 	.byte	0x00, 0x00, 0x00, 0x00


//--------------------- .nv.info._Z15integrateKernelddiPd --------------------------
	.section	.nv.info._Z15integrateKernelddiPd,"",@"SHT_CUDA_INFO"
	.sectionflags	@""
	.align	4


	//----- nvinfo : EIATTR_CUDA_API_VERSION
	.align		4
        /*0000*/ 	.byte	0x04, 0x37
        /*0002*/ 	.short	(.L_9 - .L_8)
.L_8:
        /*0004*/ 	.word	0x00000082


	//----- nvinfo : EIATTR_KPARAM_INFO
	.align		4
.L_9:
        /*0008*/ 	.byte	0x04, 0x17
        /*000a*/ 	.short	(.L_11 - .L_10)
.L_10:
        /*000c*/ 	.word	0x00000000
        /*0010*/ 	.short	0x0003
        /*0012*/ 	.short	0x0018
        /*0014*/ 	.byte	0x00, 0xf5, 0x21, 0x00


	//----- nvinfo : EIATTR_KPARAM_INFO
	.align		4
.L_11:
        /*0018*/ 	.byte	0x04, 0x17
        /*001a*/ 	.short	(.L_13 - .L_12)
.L_12:
        /*001c*/ 	.word	0x00000000
        /*0020*/ 	.short	0x0002
        /*0022*/ 	.short	0x0010
        /*0024*/ 	.byte	0x00, 0xf0, 0x11, 0x00


	//----- nvinfo : EIATTR_KPARAM_INFO
	.align		4
.L_13:
        /*0028*/ 	.byte	0x04, 0x17
        /*002a*/ 	.short	(.L_15 - .L_14)
.L_14:
        /*002c*/ 	.word	0x00000000
        /*0030*/ 	.short	0x0001
        /*0032*/ 	.short	0x0008
        /*0034*/ 	.byte	0x00, 0xf0, 0x21, 0x00


	//----- nvinfo : EIATTR_KPARAM_INFO
	.align		4
.L_15:
        /*0038*/ 	.byte	0x04, 0x17
        /*003a*/ 	.short	(.L_17 - .L_16)
.L_16:
        /*003c*/ 	.word	0x00000000
        /*0040*/ 	.short	0x0000
        /*0042*/ 	.short	0x0000
        /*0044*/ 	.byte	0x00, 0xf0, 0x21, 0x00


	//----- nvinfo : EIATTR_SPARSE_MMA_MASK
	.align		4
.L_17:
        /*0048*/ 	.byte	0x03, 0x50
        /*004a*/ 	.short	0x0000


	//----- nvinfo : EIATTR_MAXREG_COUNT
	.align		4
        /*004c*/ 	.byte	0x03, 0x1b
        /*004e*/ 	.short	0x00ff


	//----- nvinfo : EIATTR_NUM_BARRIERS
	.align		4
        /*0050*/ 	.byte	0x02, 0x4c
        /*0052*/ 	.byte	0x01
	.zero		1


	//----- nvinfo : EIATTR_MERCURY_ISA_VERSION
	.align		4
        /*0054*/ 	.byte	0x03, 0x5f
        /*0056*/ 	.short	0x0101


	//----- nvinfo : EIATTR_VRC_CTA_INIT_COUNT
	.align		4
        /*0058*/ 	.byte	0x02, 0x4a
	.zero		1
	.zero		1


	//----- nvinfo : EIATTR_EXIT_INSTR_OFFSETS
	.align		4
        /*005c*/ 	.byte	0x04, 0x1c
        /*005e*/ 	.short	(.L_19 - .L_18)


	//   ....[0]....
.L_18:
        /*0060*/ 	.word	0x00000260


	//----- nvinfo : EIATTR_CRS_STACK_SIZE
	.align		4
.L_19:
        /*0064*/ 	.byte	0x04, 0x1e
        /*0066*/ 	.short	(.L_21 - .L_20)
.L_20:
        /*0068*/ 	.word	0x00000000


	//----- nvinfo : EIATTR_CBANK_PARAM_SIZE
	.align		4
.L_21:
        /*006c*/ 	.byte	0x03, 0x19
        /*006e*/ 	.short	0x0020


	//----- nvinfo : EIATTR_PARAM_CBANK
	.align		4
        /*0070*/ 	.byte	0x04, 0x0a
        /*0072*/ 	.short	(.L_23 - .L_22)
	.align		4
.L_22:
        /*0074*/ 	.word	index@(.nv.constant0._Z15integrateKernelddiPd)
        /*0078*/ 	.short	0x0380
        /*007a*/ 	.short	0x0020


	//----- nvinfo : EIATTR_SW_WAR
	.align		4
.L_23:
        /*007c*/ 	.byte	0x04, 0x36
        /*007e*/ 	.short	(.L_25 - .L_24)
.L_24:
        /*0080*/ 	.word	0x00000008
.L_25:


//--------------------- .nv.callgraph             --------------------------
	.section	.nv.callgraph,"",@"SHT_CUDA_CALLGRAPH"
	.align	4
	.sectionentsize	8
	.align		4
        /*0000*/ 	.word	0x00000000
	.align		4
        /*0004*/ 	.word	0xffffffff
	.align		4
        /*0008*/ 	.word	0x00000000
	.align		4
        /*000c*/ 	.word	0xfffffffe
	.align		4
        /*0010*/ 	.word	0x00000000
	.align		4
        /*0014*/ 	.word	0xfffffffd
	.align		4
        /*0018*/ 	.word	0x00000000
	.align		4
        /*001c*/ 	.word	0xfffffffc


//--------------------- .text._Z15integrateKernelddiPd --------------------------
	.section	.text._Z15integrateKernelddiPd,"ax",@progbits
	.align	128
        .global         _Z15integrateKernelddiPd
        .type           _Z15integrateKernelddiPd,@function
        .size           _Z15integrateKernelddiPd,(.L_x_7 - _Z15integrateKernelddiPd)
        .other          _Z15integrateKernelddiPd,@"STO_CUDA_ENTRY STV_DEFAULT"
_Z15integrateKernelddiPd:
.text._Z15integrateKernelddiPd:
[----:B------:R-:W-:Y:S01]  /*0000*/  LDC R1, c[0x0][0x37c] ;  /* 0x0000df00ff017b82 */ /* 0x000fe20000000800 */
[----:B------:R-:W0:Y:S01]  /*0010*/  LDCU UR4, c[0x0][0x390] ;  /* 0x00007200ff0477ac */ /* 0x000e220008000800 */
[----:B------:R-:W-:-:S06]  /*0020*/  IMAD.MOV.U32 R2, RZ, RZ, 0x1 ;  /* 0x00000001ff027424 */ /* 0x000fcc00078e00ff */
[----:B------:R-:W1:Y:S08]  /*0030*/  LDC.64 R12, c[0x0][0x380] ;  /* 0x0000e000ff0c7b82 */ /* 0x000e700000000a00 */
[----:B------:R-:W1:Y:S01]  /*0040*/  LDC.64 R10, c[0x0][0x388] ;  /* 0x0000e200ff0a7b82 */ /* 0x000e620000000a00 */
[----:B0-----:R-:W0:Y:S07]  /*0050*/  I2F.F64 R4, UR4 ;  /* 0x0000000400047d12 */ /* 0x001e2e0008201c00 */
[----:B------:R-:W2:Y:S08]  /*0060*/  S2UR UR4, SR_CTAID.X ;  /* 0x00000000000479c3 */ /* 0x000eb00000002500 */
[----:B------:R-:W2:Y:S01]  /*0070*/  LDC R0, c[0x0][0x360] ;  /* 0x0000d800ff007b82 */ /* 0x000ea20000000800 */
[----:B0-----:R-:W0:Y:S02]  /*0080*/  MUFU.RCP64H R3, R5 ;  /* 0x0000000500037308 */ /* 0x001e240000001800 */
[----:B0-----:R-:W-:-:S08]  /*0090*/  DFMA R6, -R4, R2, 1 ;  /* 0x3ff000000406742b */ /* 0x001fd00000000102 */
[----:B------:R-:W-:-:S08]  /*00a0*/  DFMA R6, R6, R6, R6 ;  /* 0x000000060606722b */ /* 0x000fd00000000006 */
[----:B------:R-:W-:Y:S02]  /*00b0*/  DFMA R2, R2, R6, R2 ;  /* 0x000000060202722b */ /* 0x000fe40000000002 */
[----:B-1----:R-:W-:Y:S01]  /*00c0*/  DADD R6, R10, -R12 ;  /* 0x000000000a067229 */ /* 0x002fe2000000080c */
[----:B------:R-:W2:Y:S05]  /*00d0*/  S2R R13, SR_TID.X ;  /* 0x00000000000d7919 */ /* 0x000eaa0000002100 */
[----:B------:R-:W-:-:S04]  /*00e0*/  DFMA R8, -R4, R2, 1 ;  /* 0x3ff000000408742b */ /* 0x000fc80000000102 */
[----:B------:R-:W-:-:S04]  /*00f0*/  FSETP.GEU.AND P1, PT, |R7|, 6.5827683646048100446e-37, PT ;  /* 0x036000000700780b */ /* 0x000fc80003f2e200 */
[----:B------:R-:W-:-:S08]  /*0100*/  DFMA R2, R2, R8, R2 ;  /* 0x000000080202722b */ /* 0x000fd00000000002 */
[----:B------:R-:W-:-:S08]  /*0110*/  DMUL R8, R6, R2 ;  /* 0x0000000206087228 */ /* 0x000fd00000000000 */
[----:B------:R-:W-:Y:S01]  /*0120*/  DFMA R10, -R4, R8, R6 ;  /* 0x00000008040a722b */ /* 0x000fe20000000106 */
[----:B--2---:R-:W-:-:S07]  /*0130*/  IMAD R0, R0, UR4, R13 ;  /* 0x0000000400007c24 */ /* 0x004fce000f8e020d */
[----:B------:R-:W-:-:S10]  /*0140*/  DFMA R2, R2, R10, R8 ;  /* 0x0000000a0202722b */ /* 0x000fd40000000008 */
[----:B------:R-:W-:-:S05]  /*0150*/  FFMA R8, RZ, R5, R3 ;  /* 0x00000005ff087223 */ /* 0x000fca0000000003 */
[----:B------:R-:W-:-:S13]  /*0160*/  FSETP.GT.AND P0, PT, |R8|, 1.469367938527859385e-39, PT ;  /* 0x001000000800780b */ /* 0x000fda0003f04200 */
[----:B------:R-:W-:Y:S05]  /*0170*/  @P0 BRA P1, `(.L_x_0) ;  /* 0x0000000000080947 */ /* 0x000fea0000800000 */
[----:B------:R-:W-:-:S07]  /*0180*/  MOV R10, 0x1a0 ;  /* 0x000001a0000a7802 */ /* 0x000fce0000000f00 */
[----:B------:R-:W-:Y:S05]  /*0190*/  CALL.REL.NOINC `($__internal_0_$__cuda_sm20_div_rn_f64_full) ;  /* 0x0000000000347944 */ /* 0x000fea0003c00000 */
.L_x_0:
[----:B------:R-:W0:Y:S02]  /*01a0*/  LDCU UR4, c[0x0][0x390] ;  /* 0x00007200ff0477ac */ /* 0x000e240008000800 */
[----:B0-----:R-:W-:Y:S01]  /*01b0*/  ISETP.GE.AND P0, PT, R0, UR4, PT ;  /* 0x0000000400007c0c */ /* 0x001fe2000bf06270 */
[----:B------:R-:W0:-:S12]  /*01c0*/  LDCU.64 UR4, c[0x0][0x358] ;  /* 0x00006b00ff0477ac */ /* 0x000e180008000a00 */
[----:B------:R-:W1:Y:S01]  /*01d0*/  @!P0 LDC.64 R8, c[0x0][0x380] ;  /* 0x0000e000ff088b82 */ /* 0x000e620000000a00 */
[----:B------:R-:W1:Y:S07]  /*01e0*/  @!P0 I2F.F64 R4, R0 ;  /* 0x0000000000048312 */ /* 0x000e6e0000201c00 */
[----:B------:R-:W2:Y:S01]  /*01f0*/  @!P0 LDC.64 R6, c[0x0][0x398] ;  /* 0x0000e600ff068b82 */ /* 0x000ea20000000a00 */
[----:B-1----:R-:W-:-:S08]  /*0200*/  @!P0 DFMA R4, R4, R2, R8 ;  /* 0x000000020404822b */ /* 0x002fd00000000008 */
[----:B------:R-:W-:-:S08]  /*0210*/  @!P0 DMUL R4, R4, R4 ;  /* 0x0000000404048228 */ /* 0x000fd00000000000 */
[----:B------:R-:W-:Y:S01]  /*0220*/  @!P0 DMUL R4, R4, R2 ;  /* 0x0000000204048228 */ /* 0x000fe20000000000 */
[----:B--2---:R-:W-:-:S06]  /*0230*/  @!P0 IMAD.WIDE R2, R0, 0x8, R6 ;  /* 0x0000000800028825 */ /* 0x004fcc00078e0206 */
[----:B0-----:R-:W-:Y:S01]  /*0240*/  @!P0 STG.E.64 desc[UR4][R2.64], R4 ;  /* 0x0000000402008986 */ /* 0x001fe2000c101b04 */
[----:B------:R-:W-:Y:S06]  /*0250*/  BAR.SYNC.DEFER_BLOCKING 0x0 ;  /* 0x0000000000007b1d */ /* 0x000fec0000010000 */
[----:B------:R-:W-:Y:S05]  /*0260*/  EXIT ;  /* 0x000000000000794d */ /* 0x000fea0003800000 */
        .weak           $__internal_0_$__cuda_sm20_div_rn_f64_full
        .type           $__internal_0_$__cuda_sm20_div_rn_f64_full,@function
        .size           $__internal_0_$__cuda_sm20_div_rn_f64_full,(.L_x_7 - $__internal_0_$__cuda_sm20_div_rn_f64_full)
$__internal_0_$__cuda_sm20_div_rn_f64_full:
[C---:B------:R-:W-:Y:S01]  /*0270*/  FSETP.GEU.AND P0, PT, |R5|.reuse, 1.469367938527859385e-39, PT ;  /* 0x001000000500780b */ /* 0x040fe20003f0e200 */
[----:B------:R-:W-:Y:S01]  /*0280*/  IMAD.MOV.U32 R8, RZ, RZ, 0x1 ;  /* 0x00000001ff087424 */ /* 0x000fe200078e00ff */
[C---:B------:R-:W-:Y:S01]  /*0290*/  LOP3.LUT R2, R5.reuse, 0x800fffff, RZ, 0xc0, !PT ;  /* 0x800fffff05027812 */ /* 0x040fe200078ec0ff */
[----:B------:R-:W-:Y:S01]  /*02a0*/  IMAD.MOV.U32 R11, RZ, RZ, 0x1ca00000 ;  /* 0x1ca00000ff0b7424 */ /* 0x000fe200078e00ff */
[----:B------:R-:W-:Y:S02]  /*02b0*/  LOP3.LUT R15, R5, 0x7ff00000, RZ, 0xc0, !PT ;  /* 0x7ff00000050f7812 */ /* 0x000fe400078ec0ff */
[----:B------:R-:W-:Y:S01]  /*02c0*/  LOP3.LUT R3, R2, 0x3ff00000, RZ, 0xfc, !PT ;  /* 0x3ff0000002037812 */ /* 0x000fe200078efcff */
[----:B------:R-:W-:Y:S01]  /*02d0*/  IMAD.MOV.U32 R2, RZ, RZ, R4 ;  /* 0x000000ffff027224 */ /* 0x000fe200078e0004 */
[----:B------:R-:W-:-:S04]  /*02e0*/  LOP3.LUT R14, R7, 0x7ff00000, RZ, 0xc0, !PT ;  /* 0x7ff00000070e7812 */ /* 0x000fc800078ec0ff */
[----:B------:R-:W-:Y:S01]  /*02f0*/  ISETP.GE.U32.AND P1, PT, R14, R15, PT ;  /* 0x0000000f0e00720c */ /* 0x000fe20003f26070 */
[----:B------:R-:W-:Y:S01]  /*0300*/  @!P0 DMUL R2, R4, 8.98846567431157953865e+307 ;  /* 0x7fe0000004028828 */ /* 0x000fe20000000000 */
[----:B------:R-:W-:-:S05]  /*0310*/  IMAD.MOV.U32 R21, RZ, RZ, R14 ;  /* 0x000000ffff157224 */ /* 0x000fca00078e000e */
[----:B------:R-:W0:Y:S02]  /*0320*/  MUFU.RCP64H R9, R3 ;  /* 0x0000000300097308 */ /* 0x000e240000001800 */
[----:B0-----:R-:W-:-:S08]  /*0330*/  DFMA R12, R8, -R2, 1 ;  /* 0x3ff00000080c742b */ /* 0x001fd00000000802 */
[----:B------:R-:W-:-:S08]  /*0340*/  DFMA R12, R12, R12, R12 ;  /* 0x0000000c0c0c722b */ /* 0x000fd0000000000c */
[----:B------:R-:W-:Y:S01]  /*0350*/  DFMA R12, R8, R12, R8 ;  /* 0x0000000c080c722b */ /* 0x000fe20000000008 */
[----:B------:R-:W-:Y:S01]  /*0360*/  SEL R9, R11, 0x63400000, !P1 ;  /* 0x634000000b097807 */ /* 0x000fe20004800000 */
[----:B------:R-:W-:Y:S01]  /*0370*/  IMAD.MOV.U32 R8, RZ, RZ, R6 ;  /* 0x000000ffff087224 */ /* 0x000fe200078e0006 */
[----:B------:R-:W-:Y:S02]  /*0380*/  FSETP.GEU.AND P1, PT, |R7|, 1.469367938527859385e-39, PT ;  /* 0x001000000700780b */ /* 0x000fe40003f2e200 */
[----:B------:R-:W-:-:S03]  /*0390*/  LOP3.LUT R9, R9, 0x800fffff, R7, 0xf8, !PT ;  /* 0x800fffff09097812 */ /* 0x000fc600078ef807 */
[----:B------:R-:W-:-:S08]  /*03a0*/  DFMA R16, R12, -R2, 1 ;  /* 0x3ff000000c10742b */ /* 0x000fd00000000802 */
[----:B------:R-:W-:Y:S01]  /*03b0*/  DFMA R12, R12, R16, R12 ;  /* 0x000000100c0c722b */ /* 0x000fe2000000000c */
[----:B------:R-:W-:Y:S10]  /*03c0*/  @P1 BRA `(.L_x_1) ;  /* 0x0000000000201947 */ /* 0x000ff40003800000 */
[----:B------:R-:W-:Y:S01]  /*03d0*/  LOP3.LUT R17, R5, 0x7ff00000, RZ, 0xc0, !PT ;  /* 0x7ff0000005117812 */ /* 0x000fe200078ec0ff */
[----:B------:R-:W-:-:S03]  /*03e0*/  IMAD.MOV.U32 R16, RZ, RZ, RZ ;  /* 0x000000ffff107224 */ /* 0x000fc600078e00ff */
[----:B------:R-:W-:-:S04]  /*03f0*/  ISETP.GE.U32.AND P1, PT, R14, R17, PT ;  /* 0x000000110e00720c */ /* 0x000fc80003f26070 */
[----:B------:R-:W-:-:S04]  /*0400*/  SEL R17, R11, 0x63400000, !P1 ;  /* 0x634000000b117807 */ /* 0x000fc80004800000 */
[----:B------:R-:W-:-:S04]  /*0410*/  LOP3.LUT R17, R17, 0x80000000, R7, 0xf8, !PT ;  /* 0x8000000011117812 */ /* 0x000fc800078ef807 */
[----:B------:R-:W-:-:S06]  /*0420*/  LOP3.LUT R17, R17, 0x100000, RZ, 0xfc, !PT ;  /* 0x0010000011117812 */ /* 0x000fcc00078efcff */
[----:B------:R-:W-:-:S10]  /*0430*/  DFMA R8, R8, 2, -R16 ;  /* 0x400000000808782b */ /* 0x000fd40000000810 */
[----:B------:R-:W-:-:S07]  /*0440*/  LOP3.LUT R21, R9, 0x7ff00000, RZ, 0xc0, !PT ;  /* 0x7ff0000009157812 */ /* 0x000fce00078ec0ff */
.L_x_1:
[----:B------:R-:W-:Y:S01]  /*0450*/  IMAD.MOV.U32 R20, RZ, RZ, R15 ;  /* 0x000000ffff147224 */ /* 0x000fe200078e000f */
[----:B------:R-:W-:Y:S01]  /*0460*/  @!P0 LOP3.LUT R20, R3, 0x7ff00000, RZ, 0xc0, !PT ;  /* 0x7ff0000003148812 */ /* 0x000fe200078ec0ff */
[----:B------:R-:W-:Y:S01]  /*0470*/  VIADD R15, R21, 0xffffffff ;  /* 0xffffffff150f7836 */ /* 0x000fe20000000000 */
[----:B------:R-:W-:-:S03]  /*0480*/  DMUL R16, R12, R8 ;  /* 0x000000080c107228 */ /* 0x000fc60000000000 */
[----:B------:R-:W-:Y:S01]  /*0490*/  VIADD R22, R20, 0xffffffff ;  /* 0xffffffff14167836 */ /* 0x000fe20000000000 */
[----:B------:R-:W-:-:S04]  /*04a0*/  ISETP.GT.U32.AND P0, PT, R15, 0x7feffffe, PT ;  /* 0x7feffffe0f00780c */ /* 0x000fc80003f04070 */
[----:B------:R-:W-:Y:S01]  /*04b0*/  ISETP.GT.U32.OR P0, PT, R22, 0x7feffffe, P0 ;  /* 0x7feffffe1600780c */ /* 0x000fe20000704470 */
[----:B------:R-:W-:-:S08]  /*04c0*/  DFMA R18, R16, -R2, R8 ;  /* 0x800000021012722b */ /* 0x000fd00000000008 */
[----:B------:R-:W-:-:S04]  /*04d0*/  DFMA R12, R12, R18, R16 ;  /* 0x000000120c0c722b */ /* 0x000fc80000000010 */
[----:B------:R-:W-:Y:S07]  /*04e0*/  @P0 BRA `(.L_x_2) ;  /* 0x00000000006c0947 */ /* 0x000fee0003800000 */
[----:B------:R-:W-:-:S04]  /*04f0*/  LOP3.LUT R7, R5, 0x7ff00000, RZ, 0xc0, !PT ;  /* 0x7ff0000005077812 */ /* 0x000fc800078ec0ff */
[CC--:B------:R-:W-:Y:S02]  /*0500*/  VIADDMNMX R6, R14.reuse, -R7.reuse, 0xb9600000, !PT ;  /* 0xb96000000e067446 */ /* 0x0c0fe40007800907 */
[----:B------:R-:W-:Y:S02]  /*0510*/  ISETP.GE.U32.AND P0, PT, R14, R7, PT ;  /* 0x000000070e00720c */ /* 0x000fe40003f06070 */
[----:B------:R-:W-:Y:S02]  /*0520*/  VIMNMX R6, PT, PT, R6, 0x46a00000, PT ;  /* 0x46a0000006067848 */ /* 0x000fe40003fe0100 */
[----:B------:R-:W-:-:S05]  /*0530*/  SEL R11, R11, 0x63400000, !P0 ;  /* 0x634000000b0b7807 */ /* 0x000fca0004000000 */
[----:B------:R-:W-:Y:S02]  /*0540*/  IMAD.IADD R11, R6, 0x1, -R11 ;  /* 0x00000001060b7824 */ /* 0x000fe400078e0a0b */
[----:B------:R-:W-:Y:S02]  /*0550*/  IMAD.MOV.U32 R6, RZ, RZ, RZ ;  /* 0x000000ffff067224 */ /* 0x000fe400078e00ff */
[----:B------:R-:W-:-:S06]  /*0560*/  VIADD R7, R11, 0x7fe00000 ;  /* 0x7fe000000b077836 */ /* 0x000fcc0000000000 */
[----:B------:R-:W-:-:S10]  /*0570*/  DMUL R14, R12, R6 ;  /* 0x000000060c0e7228 */ /* 0x000fd40000000000 */
[----:B------:R-:W-:-:S13]  /*0580*/  FSETP.GTU.AND P0, PT, |R15|, 1.469367938527859385e-39, PT ;  /* 0x001000000f00780b */ /* 0x000fda0003f0c200 */
[----:B------:R-:W-:Y:S05]  /*0590*/  @P0 BRA `(.L_x_3) ;  /* 0x0000000000940947 */ /* 0x000fea0003800000 */
[----:B------:R-:W-:Y:S01]  /*05a0*/  DFMA R2, R12, -R2, R8 ;  /* 0x800000020c02722b */ /* 0x000fe20000000008 */
[----:B------:R-:W-:-:S09]  /*05b0*/  IMAD.MOV.U32 R6, RZ, RZ, RZ ;  /* 0x000000ffff067224 */ /* 0x000fd200078e00ff */
[C---:B------:R-:W-:Y:S02]  /*05c0*/  FSETP.NEU.AND P0, PT, R3.reuse, RZ, PT ;  /* 0x000000ff0300720b */ /* 0x040fe40003f0d000 */
[----:B------:R-:W-:-:S04]  /*05d0*/  LOP3.LUT R5, R3, 0x80000000, R5, 0x48, !PT ;  /* 0x8000000003057812 */ /* 0x000fc800078e4805 */
[----:B------:R-:W-:-:S07]  /*05e0*/  LOP3.LUT R7, R5, R7, RZ, 0xfc, !PT ;  /* 0x0000000705077212 */ /* 0x000fce00078efcff */
[----:B------:R-:W-:Y:S05]  /*05f0*/  @!P0 BRA `(.L_x_3) ;  /* 0x00000000007c8947 */ /* 0x000fea0003800000 */
[----:B------:R-:W-:Y:S01]  /*0600*/  IMAD.MOV R3, RZ, RZ, -R11 ;  /* 0x000000ffff037224 */ /* 0x000fe200078e0a0b */
[----:B------:R-:W-:Y:S01]  /*0610*/  DMUL.RP R6, R12, R6 ;  /* 0x000000060c067228 */ /* 0x000fe20000008000 */
[----:B------:R-:W-:Y:S01]  /*0620*/  IMAD.MOV.U32 R2, RZ, RZ, RZ ;  /* 0x000000ffff027224 */ /* 0x000fe200078e00ff */
[----:B------:R-:W-:-:S05]  /*0630*/  IADD3 R11, PT, PT, -R11, -0x43300000, RZ ;  /* 0xbcd000000b0b7810 */ /* 0x000fca0007ffe1ff */
[----:B------:R-:W-:-:S03]  /*0640*/  DFMA R2, R14, -R2, R12 ;  /* 0x800000020e02722b */ /* 0x000fc6000000000c */
[----:B------:R-:W-:-:S07]  /*0650*/  LOP3.LUT R5, R7, R5, RZ, 0x3c, !PT ;  /* 0x0000000507057212 */ /* 0x000fce00078e3cff */
[----:B------:R-:W-:-:S04]  /*0660*/  FSETP.NEU.AND P0, PT, |R3|, R11, PT ;  /* 0x0000000b0300720b */ /* 0x000fc80003f0d200 */
[----:B------:R-:W-:Y:S02]  /*0670*/  FSEL R14, R6, R14, !P0 ;  /* 0x0000000e060e7208 */ /* 0x000fe40004000000 */
[----:B------:R-:W-:Y:S01]  /*0680*/  FSEL R15, R5, R15, !P0 ;  /* 0x0000000f050f7208 */ /* 0x000fe20004000000 */
[----:B------:R-:W-:Y:S06]  /*0690*/  BRA `(.L_x_3) ;  /* 0x0000000000547947 */ /* 0x000fec0003800000 */
.L_x_2:
[----:B------:R-:W-:-:S14]  /*06a0*/  DSETP.NAN.AND P0, PT, R6, R6, PT ;  /* 0x000000060600722a */ /* 0x000fdc0003f08000 */
[----:B------:R-:W-:Y:S05]  /*06b0*/  @P0 BRA `(.L_x_4) ;  /* 0x0000000000440947 */ /* 0x000fea0003800000 */
[----:B------:R-:W-:-:S14]  /*06c0*/  DSETP.NAN.AND P0, PT, R4, R4, PT ;  /* 0x000000040400722a */ /* 0x000fdc0003f08000 */
[----:B------:R-:W-:Y:S05]  /*06d0*/  @P0 BRA `(.L_x_5) ;  /* 0x0000000000300947 */ /* 0x000fea0003800000 */
[----:B------:R-:W-:Y:S01]  /*06e0*/  ISETP.NE.AND P0, PT, R21, R20, PT ;  /* 0x000000141500720c */ /* 0x000fe20003f05270 */
[----:B------:R-:W-:Y:S02]  /*06f0*/  IMAD.MOV.U32 R14, RZ, RZ, 0x0 ;  /* 0x00000000ff0e7424 */ /* 0x000fe400078e00ff */
[----:B------:R-:W-:-:S10]  /*0700*/  IMAD.MOV.U32 R15, RZ, RZ, -0x80000 ;  /* 0xfff80000ff0f7424 */ /* 0x000fd400078e00ff */
[----:B------:R-:W-:Y:S05]  /*0710*/  @!P0 BRA `(.L_x_3) ;  /* 0x0000000000348947 */ /* 0x000fea0003800000 */
[----:B------:R-:W-:Y:S02]  /*0720*/  ISETP.NE.AND P0, PT, R21, 0x7ff00000, PT ;  /* 0x7ff000001500780c */ /* 0x000fe40003f05270 */
[----:B------:R-:W-:Y:S02]  /*0730*/  LOP3.LUT R15, R7, 0x80000000, R5, 0x48, !PT ;  /* 0x80000000070f7812 */ /* 0x000fe400078e4805 */
[----:B------:R-:W-:-:S13]  /*0740*/  ISETP.EQ.OR P0, PT, R20, RZ, !P0 ;  /* 0x000000ff1400720c */ /* 0x000fda0004702670 */
[----:B------:R-:W-:Y:S01]  /*0750*/  @P0 LOP3.LUT R2, R15, 0x7ff00000, RZ, 0xfc, !PT ;  /* 0x7ff000000f020812 */ /* 0x000fe200078efcff */
[----:B------:R-:W-:Y:S02]  /*0760*/  @!P0 IMAD.MOV.U32 R14, RZ, RZ, RZ ;  /* 0x000000ffff0e8224 */ /* 0x000fe400078e00ff */
[----:B------:R-:W-:Y:S02]  /*0770*/  @P0 IMAD.MOV.U32 R14, RZ, RZ, RZ ;  /* 0x000000ffff0e0224 */ /* 0x000fe400078e00ff */
[----:B------:R-:W-:Y:S01]  /*0780*/  @P0 IMAD.MOV.U32 R15, RZ, RZ, R2 ;  /* 0x000000ffff0f0224 */ /* 0x000fe200078e0002 */
[----:B------:R-:W-:Y:S06]  /*0790*/  BRA `(.L_x_3) ;  /* 0x0000000000147947 */ /* 0x000fec0003800000 */
.L_x_5:
[----:B------:R-:W-:Y:S01]  /*07a0*/  LOP3.LUT R15, R5, 0x80000, RZ, 0xfc, !PT ;  /* 0x00080000050f7812 */ /* 0x000fe200078efcff */
[----:B------:R-:W-:Y:S01]  /*07b0*/  IMAD.MOV.U32 R14, RZ, RZ, R4 ;  /* 0x000000ffff0e7224 */ /* 0x000fe200078e0004 */
[----:B------:R-:W-:Y:S06]  /*07c0*/  BRA `(.L_x_3) ;  /* 0x0000000000087947 */ /* 0x000fec0003800000 */
.L_x_4:
[----:B------:R-:W-:Y:S01]  /*07d0*/  LOP3.LUT R15, R7, 0x80000, RZ, 0xfc, !PT ;  /* 0x00080000070f7812 */ /* 0x000fe200078efcff */
[----:B------:R-:W-:-:S07]  /*07e0*/  IMAD.MOV.U32 R14, RZ, RZ, R6 ;  /* 0x000000ffff0e7224 */ /* 0x000fce00078e0006 */
.L_x_3:
[----:B------:R-:W-:Y:S02]  /*07f0*/  IMAD.MOV.U32 R11, RZ, RZ, 0x0 ;  /* 0x00000000ff0b7424 */ /* 0x000fe400078e00ff */
[----:B------:R-:W-:Y:S02]  /*0800*/  IMAD.MOV.U32 R2, RZ, RZ, R14 ;  /* 0x000000ffff027224 */ /* 0x000fe400078e000e */
[----:B------:R-:W-:Y:S01]  /*0810*/  IMAD.MOV.U32 R3, RZ, RZ, R15 ;  /* 0x000000ffff037224 */ /* 0x000fe200078e000f */
[----:B------:R-:W-:Y:S06]  /*0820*/  RET.REL.NODEC R10 `(_Z15integrateKernelddiPd) ;  /* 0xfffffff40af47950 */ /* 0x000fec0003c3ffff */
.L_x_6:
[----:B------:R-:W-:-:S00]  /*0830*/  BRA `(.L_x_6) ;  /* 0xfffffffc00fc7947 */ /* 0x000fc0000383ffff */
[----:B------:R-:W-:-:S00]  /*0840*/  NOP ;  /* 0x0000000000007918 */ /* 0x000fc00000000000 */
        /* <DEDUP_REMOVED lines=11> */
.L_x_7:


//--------------------- .nv.shared.reserved.0     --------------------------
	.section	.nv.shared.reserved.0,"aw",@nobits
	.weak		__nv_reservedSMEM_offset_0_alias
	.size		__nv_reservedSMEM_offset_0_alias, 0, 64
	.other		__nv_reservedSMEM_offset_0_alias,@"STO_CUDA_RESERVED_SHARED STV_DEFAULT"
__nv_reservedSMEM_offset_0_alias:
	.zero		0
	.zero		64


//--------------------- .nv.constant0._Z15integrateKernelddiPd --------------------------
	.section	.nv.constant0._Z15integrateKernelddiPd,"a",@progbits
	.sectionflags	@""
	.align	4
.nv.constant0._Z15integrateKernelddiPd:
	.zero		928


//--------------------- SYMBOLS --------------------------

	.type		.nv.reservedSmem.offset0,@object
	.size		.nv.reservedSmem.offset0,0x4
